//
// Generated by NVIDIA NVVM Compiler
//
// Compiler Build ID: CL-36424714
// Cuda compilation tools, release 13.0, V13.0.88
// Based on NVVM 20.0.0
//

.version 9.0
.target sm_100
.address_size 64

	// .globl	_Z21matmul_forward_kernelPfS_S_iii

.visible .entry _Z21matmul_forward_kernelPfS_S_iii(
	.param .u64 .ptr .align 1 _Z21matmul_forward_kernelPfS_S_iii_param_0,
	.param .u64 .ptr .align 1 _Z21matmul_forward_kernelPfS_S_iii_param_1,
	.param .u64 .ptr .align 1 _Z21matmul_forward_kernelPfS_S_iii_param_2,
	.param .u32 _Z21matmul_forward_kernelPfS_S_iii_param_3,
	.param .u32 _Z21matmul_forward_kernelPfS_S_iii_param_4,
	.param .u32 _Z21matmul_forward_kernelPfS_S_iii_param_5
)
{
	.reg .pred 	%p<13>;
	.reg .b32 	%r<48>;
	.reg .b32 	%f<112>;
	.reg .b64 	%rd<43>;

	ld.param.u64 	%rd10, [_Z21matmul_forward_kernelPfS_S_iii_param_0];
	ld.param.u64 	%rd11, [_Z21matmul_forward_kernelPfS_S_iii_param_1];
	ld.param.u64 	%rd12, [_Z21matmul_forward_kernelPfS_S_iii_param_2];
	ld.param.u32 	%r27, [_Z21matmul_forward_kernelPfS_S_iii_param_3];
	ld.param.u32 	%r25, [_Z21matmul_forward_kernelPfS_S_iii_param_4];
	ld.param.u32 	%r26, [_Z21matmul_forward_kernelPfS_S_iii_param_5];
	cvta.to.global.u64 	%rd1, %rd12;
	cvta.to.global.u64 	%rd2, %rd11;
	mov.u32 	%r28, %ntid.y;
	mov.u32 	%r29, %ctaid.y;
	mov.u32 	%r30, %tid.y;
	mad.lo.s32 	%r1, %r28, %r29, %r30;
	mov.u32 	%r31, %ntid.x;
	mov.u32 	%r32, %ctaid.x;
	mov.u32 	%r33, %tid.x;
	mad.lo.s32 	%r2, %r31, %r32, %r33;
	setp.ge.s32 	%p1, %r1, %r27;
	setp.ge.s32 	%p2, %r2, %r26;
	or.pred  	%p3, %p1, %p2;
	@%p3 bra 	$L__BB0_15;
	setp.lt.s32 	%p4, %r25, 1;
	mov.f32 	%f111, 0f00000000;
	@%p4 bra 	$L__BB0_14;
	mul.lo.s32 	%r3, %r25, %r1;
	mul.lo.s32 	%r4, %r25, %r2;
	and.b32  	%r5, %r25, 15;
	setp.lt.u32 	%p5, %r25, 16;
	mov.f32 	%f111, 0f00000000;
	mov.b32 	%r44, 0;
	@%p5 bra 	$L__BB0_5;
	and.b32  	%r44, %r25, 2147483632;
	neg.s32 	%r42, %r44;
	mul.wide.u32 	%rd13, %r3, 4;
	add.s64 	%rd14, %rd13, %rd2;
	add.s64 	%rd41, %rd14, 32;
	add.s64 	%rd4, %rd1, 32;
	mov.f32 	%f111, 0f00000000;
	mov.u32 	%r41, %r4;
$L__BB0_4:
	.pragma "nounroll";
	mul.wide.s32 	%rd15, %r41, 4;
	add.s64 	%rd16, %rd4, %rd15;
	ld.global.f32 	%f18, [%rd41+-32];
	ld.global.f32 	%f19, [%rd16+-32];
	fma.rn.f32 	%f20, %f18, %f19, %f111;
	ld.global.f32 	%f21, [%rd41+-28];
	ld.global.f32 	%f22, [%rd16+-28];
	fma.rn.f32 	%f23, %f21, %f22, %f20;
	ld.global.f32 	%f24, [%rd41+-24];
	ld.global.f32 	%f25, [%rd16+-24];
	fma.rn.f32 	%f26, %f24, %f25, %f23;
	ld.global.f32 	%f27, [%rd41+-20];
	ld.global.f32 	%f28, [%rd16+-20];
	fma.rn.f32 	%f29, %f27, %f28, %f26;
	ld.global.f32 	%f30, [%rd41+-16];
	ld.global.f32 	%f31, [%rd16+-16];
	fma.rn.f32 	%f32, %f30, %f31, %f29;
	ld.global.f32 	%f33, [%rd41+-12];
	ld.global.f32 	%f34, [%rd16+-12];
	fma.rn.f32 	%f35, %f33, %f34, %f32;
	ld.global.f32 	%f36, [%rd41+-8];
	ld.global.f32 	%f37, [%rd16+-8];
	fma.rn.f32 	%f38, %f36, %f37, %f35;
	ld.global.f32 	%f39, [%rd41+-4];
	ld.global.f32 	%f40, [%rd16+-4];
	fma.rn.f32 	%f41, %f39, %f40, %f38;
	ld.global.f32 	%f42, [%rd41];
	ld.global.f32 	%f43, [%rd16];
	fma.rn.f32 	%f44, %f42, %f43, %f41;
	ld.global.f32 	%f45, [%rd41+4];
	ld.global.f32 	%f46, [%rd16+4];
	fma.rn.f32 	%f47, %f45, %f46, %f44;
	ld.global.f32 	%f48, [%rd41+8];
	ld.global.f32 	%f49, [%rd16+8];
	fma.rn.f32 	%f50, %f48, %f49, %f47;
	ld.global.f32 	%f51, [%rd41+12];
	ld.global.f32 	%f52, [%rd16+12];
	fma.rn.f32 	%f53, %f51, %f52, %f50;
	ld.global.f32 	%f54, [%rd41+16];
	ld.global.f32 	%f55, [%rd16+16];
	fma.rn.f32 	%f56, %f54, %f55, %f53;
	ld.global.f32 	%f57, [%rd41+20];
	ld.global.f32 	%f58, [%rd16+20];
	fma.rn.f32 	%f59, %f57, %f58, %f56;
	ld.global.f32 	%f60, [%rd41+24];
	ld.global.f32 	%f61, [%rd16+24];
	fma.rn.f32 	%f62, %f60, %f61, %f59;
	ld.global.f32 	%f63, [%rd41+28];
	ld.global.f32 	%f64, [%rd16+28];
	fma.rn.f32 	%f111, %f63, %f64, %f62;
	add.s32 	%r42, %r42, 16;
	add.s64 	%rd41, %rd41, 64;
	add.s32 	%r41, %r41, 16;
	setp.ne.s32 	%p6, %r42, 0;
	@%p6 bra 	$L__BB0_4;
$L__BB0_5:
	setp.eq.s32 	%p7, %r5, 0;
	@%p7 bra 	$L__BB0_14;
	and.b32  	%r13, %r25, 7;
	setp.lt.u32 	%p8, %r5, 8;
	@%p8 bra 	$L__BB0_8;
	add.s32 	%r35, %r44, %r3;
	mul.wide.u32 	%rd17, %r35, 4;
	add.s64 	%rd18, %rd2, %rd17;
	ld.global.f32 	%f66, [%rd18];
	add.s32 	%r36, %r44, %r4;
	mul.wide.s32 	%rd19, %r36, 4;
	add.s64 	%rd20, %rd1, %rd19;
	ld.global.f32 	%f67, [%rd20];
	fma.rn.f32 	%f68, %f66, %f67, %f111;
	cvt.u64.u32 	%rd21, %r3;
	cvt.u64.u32 	%rd22, %r44;
	add.s64 	%rd23, %rd22, %rd21;
	shl.b64 	%rd24, %rd23, 2;
	add.s64 	%rd25, %rd2, %rd24;
	ld.global.f32 	%f69, [%rd25+4];
	ld.global.f32 	%f70, [%rd20+4];
	fma.rn.f32 	%f71, %f69, %f70, %f68;
	ld.global.f32 	%f72, [%rd25+8];
	ld.global.f32 	%f73, [%rd20+8];
	fma.rn.f32 	%f74, %f72, %f73, %f71;
	ld.global.f32 	%f75, [%rd25+12];
	ld.global.f32 	%f76, [%rd20+12];
	fma.rn.f32 	%f77, %f75, %f76, %f74;
	ld.global.f32 	%f78, [%rd25+16];
	ld.global.f32 	%f79, [%rd20+16];
	fma.rn.f32 	%f80, %f78, %f79, %f77;
	ld.global.f32 	%f81, [%rd25+20];
	ld.global.f32 	%f82, [%rd20+20];
	fma.rn.f32 	%f83, %f81, %f82, %f80;
	ld.global.f32 	%f84, [%rd25+24];
	ld.global.f32 	%f85, [%rd20+24];
	fma.rn.f32 	%f86, %f84, %f85, %f83;
	ld.global.f32 	%f87, [%rd25+28];
	ld.global.f32 	%f88, [%rd20+28];
	fma.rn.f32 	%f111, %f87, %f88, %f86;
	add.s32 	%r44, %r44, 8;
$L__BB0_8:
	setp.eq.s32 	%p9, %r13, 0;
	@%p9 bra 	$L__BB0_14;
	and.b32  	%r16, %r25, 3;
	setp.lt.u32 	%p10, %r13, 4;
	@%p10 bra 	$L__BB0_11;
	add.s32 	%r37, %r44, %r3;
	mul.wide.u32 	%rd26, %r37, 4;
	add.s64 	%rd27, %rd2, %rd26;
	ld.global.f32 	%f90, [%rd27];
	add.s32 	%r38, %r44, %r4;
	mul.wide.s32 	%rd28, %r38, 4;
	add.s64 	%rd29, %rd1, %rd28;
	ld.global.f32 	%f91, [%rd29];
	fma.rn.f32 	%f92, %f90, %f91, %f111;
	cvt.u64.u32 	%rd30, %r3;
	cvt.u64.u32 	%rd31, %r44;
	add.s64 	%rd32, %rd31, %rd30;
	shl.b64 	%rd33, %rd32, 2;
	add.s64 	%rd34, %rd2, %rd33;
	ld.global.f32 	%f93, [%rd34+4];
	ld.global.f32 	%f94, [%rd29+4];
	fma.rn.f32 	%f95, %f93, %f94, %f92;
	ld.global.f32 	%f96, [%rd34+8];
	ld.global.f32 	%f97, [%rd29+8];
	fma.rn.f32 	%f98, %f96, %f97, %f95;
	ld.global.f32 	%f99, [%rd34+12];
	ld.global.f32 	%f100, [%rd29+12];
	fma.rn.f32 	%f111, %f99, %f100, %f98;
	add.s32 	%r44, %r44, 4;
$L__BB0_11:
	setp.eq.s32 	%p11, %r16, 0;
	@%p11 bra 	$L__BB0_14;
	add.s32 	%r47, %r44, %r4;
	add.s32 	%r39, %r44, %r3;
	mul.wide.u32 	%rd35, %r39, 4;
	add.s64 	%rd42, %rd2, %rd35;
	neg.s32 	%r46, %r16;
$L__BB0_13:
	.pragma "nounroll";
	mul.wide.s32 	%rd36, %r47, 4;
	add.s64 	%rd37, %rd1, %rd36;
	ld.global.f32 	%f101, [%rd42];
	ld.global.f32 	%f102, [%rd37];
	fma.rn.f32 	%f111, %f101, %f102, %f111;
	add.s32 	%r47, %r47, 1;
	add.s64 	%rd42, %rd42, 4;
	add.s32 	%r46, %r46, 1;
	setp.ne.s32 	%p12, %r46, 0;
	@%p12 bra 	$L__BB0_13;
$L__BB0_14:
	mad.lo.s32 	%r40, %r26, %r1, %r2;
	cvta.to.global.u64 	%rd38, %rd10;
	mul.wide.s32 	%rd39, %r40, 4;
	add.s64 	%rd40, %rd38, %rd39;
	st.global.f32 	[%rd40], %f111;
$L__BB0_15:
	ret;

}


// ===== COMPILED SASS (sm_100) =====

	.target	sm_100

	.elftype	@"ET_EXEC"


//--------------------- .note.nv.tkinfo           --------------------------
	.section	.note.nv.tkinfo,"",@"SHT_NOTE"
	.sectionflags	@"SHF_NOTE_NV_TKINFO"
	.tkinfo
        /*0018*/ 	.word	0x00000002
        /*0030*/ 	.string	""
        /*0030*/ 	.string	"ptxas"
        /*0030*/ 	.string	"Cuda compilation tools, release 13.0, V13.0.88"
        /*0030*/ 	.string	"Build cuda_13.0.r13.0/compiler.36424714_0"
        /*0030*/ 	.string	"-arch sm_100 -m 64 "



//--------------------- .note.nv.cuinfo           --------------------------
	.section	.note.nv.cuinfo,"",@"SHT_NOTE"
	.sectionflags	@"SHF_NOTE_NV_CUINFO"
        /*0018*/ 	.short	0x0002
        /*001a*/ 	.short	0x0064
        /*001c*/ 	.short	0x0082
	.zero		2


//--------------------- .nv.info                  --------------------------
	.section	.nv.info,"",@"SHT_CUDA_INFO"
	.align	4


	//----- nvinfo : EIATTR_REGCOUNT
	.align		4
        /*0000*/ 	.byte	0x04, 0x2f
        /*0002*/ 	.short	(.L_1 - .L_0)
	.align		4
.L_0:
        /*0004*/ 	.word	index@(_Z21matmul_forward_kernelPfS_S_iii)
        /*0008*/ 	.word	0x0000001f


	//----- nvinfo : EIATTR_FRAME_SIZE
	.align		4
.L_1:
        /*000c*/ 	.byte	0x04, 0x11
        /*000e*/ 	.short	(.L_3 - .L_2)
	.align		4
.L_2:
        /*0010*/ 	.word	index@(_Z21matmul_forward_kernelPfS_S_iii)
        /*0014*/ 	.word	0x00000000


	//----- nvinfo : EIATTR_MIN_STACK_SIZE
	.align		4
.L_3:
        /*0018*/ 	.byte	0x04, 0x12
        /*001a*/ 	.short	(.L_5 - .L_4)
	.align		4
.L_4:
        /*001c*/ 	.word	index@(_Z21matmul_forward_kernelPfS_S_iii)
        /*0020*/ 	.word	0x00000000
.L_5:


//--------------------- .nv.compat                --------------------------
	.section	.nv.compat,"",@"SHT_CUDA_COMPAT_INFO"
	.align	4
        /*0000*/ 	.byte	0x02, 0x09, 0x00, 0x00, 0x02, 0x02, 0x01, 0x00, 0x02, 0x05, 0x05, 0x00, 0x03, 0x07, 0x01, 0x01
        /*0010*/ 	.byte	0x02, 0x03, 0x00, 0x00, 0x02, 0x06, 0x01, 0x00, 0x04, 0x0b, 0x08, 0x00, 0x09, 0x00, 0x00, 0x00
        /*0020*/ 	.byte	0x00, 0x00, 0x00, 0x00


//--------------------- .nv.info._Z21matmul_forward_kernelPfS_S_iii --------------------------
	.section	.nv.info._Z21matmul_forward_kernelPfS_S_iii,"",@"SHT_CUDA_INFO"
	.sectionflags	@""
	.align	4


	//----- nvinfo : EIATTR_CUDA_API_VERSION
	.align		4
        /*0000*/ 	.byte	0x04, 0x37
        /*0002*/ 	.short	(.L_7 - .L_6)
.L_6:
        /*0004*/ 	.word	0x00000082


	//----- nvinfo : EIATTR_KPARAM_INFO
	.align		4
.L_7:
        /*0008*/ 	.byte	0x04, 0x17
        /*000a*/ 	.short	(.L_9 - .L_8)
.L_8:
        /*000c*/ 	.word	0x00000000
        /*0010*/ 	.short	0x0005
        /*0012*/ 	.short	0x0020
        /*0014*/ 	.byte	0x00, 0xf0, 0x11, 0x00


	//----- nvinfo : EIATTR_KPARAM_INFO
	.align		4
.L_9:
        /*0018*/ 	.byte	0x04, 0x17
        /*001a*/ 	.short	(.L_11 - .L_10)
.L_10:
        /*001c*/ 	.word	0x00000000
        /*0020*/ 	.short	0x0004
        /*0022*/ 	.short	0x001c
        /*0024*/ 	.byte	0x00, 0xf0, 0x11, 0x00


	//----- nvinfo : EIATTR_KPARAM_INFO
	.align		4
.L_11:
        /*0028*/ 	.byte	0x04, 0x17
        /*002a*/ 	.short	(.L_13 - .L_12)
.L_12:
        /*002c*/ 	.word	0x00000000
        /*0030*/ 	.short	0x0003
        /*0032*/ 	.short	0x0018
        /*0034*/ 	.byte	0x00, 0xf0, 0x11, 0x00


	//----- nvinfo : EIATTR_KPARAM_INFO
	.align		4
.L_13:
        /*0038*/ 	.byte	0x04, 0x17
        /*003a*/ 	.short	(.L_15 - .L_14)
.L_14:
        /*003c*/ 	.word	0x00000000
        /*0040*/ 	.short	0x0002
        /*0042*/ 	.short	0x0010
        /*0044*/ 	.byte	0x00, 0xf5, 0x21, 0x00


	//----- nvinfo : EIATTR_KPARAM_INFO
	.align		4
.L_15:
        /*0048*/ 	.byte	0x04, 0x17
        /*004a*/ 	.short	(.L_17 - .L_16)
.L_16:
        /*004c*/ 	.word	0x00000000
        /*0050*/ 	.short	0x0001
        /*0052*/ 	.short	0x0008
        /*0054*/ 	.byte	0x00, 0xf5, 0x21, 0x00


	//----- nvinfo : EIATTR_KPARAM_INFO
	.align		4
.L_17:
        /*0058*/ 	.byte	0x04, 0x17
        /*005a*/ 	.short	(.L_19 - .L_18)
.L_18:
        /*005c*/ 	.word	0x00000000
        /*0060*/ 	.short	0x0000
        /*0062*/ 	.short	0x0000
        /*0064*/ 	.byte	0x00, 0xf5, 0x21, 0x00


	//----- nvinfo : EIATTR_SPARSE_MMA_MASK
	.align		4
.L_19:
        /*0068*/ 	.byte	0x03, 0x50
        /*006a*/ 	.short	0x0000


	//----- nvinfo : EIATTR_MAXREG_COUNT
	.align		4
        /*006c*/ 	.byte	0x03, 0x1b
        /*006e*/ 	.short	0x00ff


	//----- nvinfo : EIATTR_MERCURY_ISA_VERSION
	.align		4
        /*0070*/ 	.byte	0x03, 0x5f
        /*0072*/ 	.short	0x0101


	//----- nvinfo : EIATTR_VRC_CTA_INIT_COUNT
	.align		4
        /*0074*/ 	.byte	0x02, 0x4a
	.zero		1
	.zero		1


	//----- nvinfo : EIATTR_EXIT_INSTR_OFFSETS
	.align		4
        /*0078*/ 	.byte	0x04, 0x1c
        /*007a*/ 	.short	(.L_21 - .L_20)


	//   ....[0]....
.L_20:
        /*007c*/ 	.word	0x000000d0


	//   ....[1]....
        /*0080*/ 	.word	0x00000be0


	//----- nvinfo : EIATTR_CBANK_PARAM_SIZE
	.align		4
.L_21:
        /*0084*/ 	.byte	0x03, 0x19
        /*0086*/ 	.short	0x0024


	//----- nvinfo : EIATTR_PARAM_CBANK
	.align		4
        /*0088*/ 	.byte	0x04, 0x0a
        /*008a*/ 	.short	(.L_23 - .L_22)
	.align		4
.L_22:
        /*008c*/ 	.word	index@(.nv.constant0._Z21matmul_forward_kernelPfS_S_iii)
        /*0090*/ 	.short	0x0380
        /*0092*/ 	.short	0x0024


	//----- nvinfo : EIATTR_SW_WAR
	.align		4
.L_23:
        /*0094*/ 	.byte	0x04, 0x36
        /*0096*/ 	.short	(.L_25 - .L_24)
.L_24:
        /*0098*/ 	.word	0x00000008
.L_25:


//--------------------- .nv.callgraph             --------------------------
	.section	.nv.callgraph,"",@"SHT_CUDA_CALLGRAPH"
	.align	4
	.sectionentsize	8
	.align		4
        /*0000*/ 	.word	0x00000000
	.align		4
        /*0004*/ 	.word	0xffffffff
	.align		4
        /*0008*/ 	.word	0x00000000
	.align		4
        /*000c*/ 	.word	0xfffffffe
	.align		4
        /*0010*/ 	.word	0x00000000
	.align		4
        /*0014*/ 	.word	0xfffffffd
	.align		4
        /*0018*/ 	.word	0x00000000
	.align		4
        /*001c*/ 	.word	0xfffffffc


//--------------------- .text._Z21matmul_forward_kernelPfS_S_iii --------------------------
	.section	.text._Z21matmul_forward_kernelPfS_S_iii,"ax",@progbits
	.align	128
        .global         _Z21matmul_forward_kernelPfS_S_iii
        .type           _Z21matmul_forward_kernelPfS_S_iii,@function
        .size           _Z21matmul_forward_kernelPfS_S_iii,(.L_x_7 - _Z21matmul_forward_kernelPfS_S_iii)
        .other          _Z21matmul_forward_kernelPfS_S_iii,@"STO_CUDA_ENTRY STV_DEFAULT"
_Z21matmul_forward_kernelPfS_S_iii:
.text._Z21matmul_forward_kernelPfS_S_iii:
[----:B------:R-:W-:Y:S01]  /*0000*/  LDC R1, c[0x0][0x37c] ;  /* 0x0000df00ff017b82 */ /* 0x000fe20000000800 */
[----:B------:R-:W0:Y:S01]  /*0010*/  S2R R0, SR_CTAID.X ;  /* 0x0000000000007919 */ /* 0x000e220000002500 */
[----:B------:R-:W1:Y:S01]  /*0020*/  LDCU UR4, c[0x0][0x364] ;  /* 0x00006c80ff0477ac */ /* 0x000e620008000800 */
[----:B------:R-:W0:Y:S01]  /*0030*/  S2R R3, SR_TID.X ;  /* 0x0000000000037919 */ /* 0x000e220000002100 */
[----:B------:R-:W0:Y:S01]  /*0040*/  LDCU UR5, c[0x0][0x360] ;  /* 0x00006c00ff0577ac */ /* 0x000e220008000800 */
[----:B------:R-:W1:Y:S01]  /*0050*/  S2R R7, SR_CTAID.Y ;  /* 0x0000000000077919 */ /* 0x000e620000002600 */
[----:B------:R-:W2:Y:S01]  /*0060*/  LDCU UR11, c[0x0][0x3a0] ;  /* 0x00007400ff0b77ac */ /* 0x000ea20008000800 */
[----:B------:R-:W1:Y:S01]  /*0070*/  S2R R2, SR_TID.Y ;  /* 0x0000000000027919 */ /* 0x000e620000002200 */
[----:B------:R-:W3:Y:S01]  /*0080*/  LDCU UR6, c[0x0][0x398] ;  /* 0x00007300ff0677ac */ /* 0x000ee20008000800 */
[----:B0-----:R-:W-:-:S05]  /*0090*/  IMAD R0, R0, UR5, R3 ;  /* 0x0000000500007c24 */ /* 0x001fca000f8e0203 */
[----:B--2---:R-:W-:Y:S01]  /*00a0*/  ISETP.GE.AND P0, PT, R0, UR11, PT ;  /* 0x0000000b00007c0c */ /* 0x004fe2000bf06270 */
[----:B-1----:R-:W-:-:S05]  /*00b0*/  IMAD R7, R7, UR4, R2 ;  /* 0x0000000407077c24 */ /* 0x002fca000f8e0202 */
[----:B---3--:R-:W-:-:S13]  /*00c0*/  ISETP.GE.OR P0, PT, R7, UR6, P0 ;  /* 0x0000000607007c0c */ /* 0x008fda0008706670 */
[----:B------:R-:W-:Y:S05]  /*00d0*/  @P0 EXIT ;  /* 0x000000000000094d */ /* 0x000fea0003800000 */
[----:B------:R-:W0:Y:S01]  /*00e0*/  LDCU UR7, c[0x0][0x39c] ;  /* 0x00007380ff0777ac */ /* 0x000e220008000800 */
[----:B------:R-:W-:Y:S01]  /*00f0*/  HFMA2 R14, -RZ, RZ, 0, 0 ;  /* 0x00000000ff0e7431 */ /* 0x000fe200000001ff */
[----:B------:R-:W1:Y:S01]  /*0100*/  LDCU.64 UR12, c[0x0][0x358] ;  /* 0x00006b00ff0c77ac */ /* 0x000e620008000a00 */
[----:B0-----:R-:W-:-:S09]  /*0110*/  UISETP.GE.AND UP0, UPT, UR7, 0x1, UPT ;  /* 0x000000010700788c */ /* 0x001fd2000bf06270 */
[----:B-1----:R-:W-:Y:S05]  /*0120*/  BRA.U !UP0, `(.L_x_0) ;  /* 0x00000009089c7547 */ /* 0x002fea000b800000 */
[----:B------:R-:W-:Y:S02]  /*0130*/  UISETP.GE.U32.AND UP1, UPT, UR7, 0x10, UPT ;  /* 0x000000100700788c */ /* 0x000fe4000bf26070 */
[----:B------:R-:W-:Y:S01]  /*0140*/  IMAD R8, R7, UR7, RZ ;  /* 0x0000000707087c24 */ /* 0x000fe2000f8e02ff */
[----:B------:R-:W-:Y:S02]  /*0150*/  ULOP3.LUT UR10, UR7, 0xf, URZ, 0xc0, !UPT ;  /* 0x0000000f070a7892 */ /* 0x000fe4000f8ec0ff */
[----:B------:R-:W-:Y:S01]  /*0160*/  IMAD R9, R0, UR7, RZ ;  /* 0x0000000700097c24 */ /* 0x000fe2000f8e02ff */
[----:B------:R-:W-:Y:S01]  /*0170*/  MOV R14, RZ ;  /* 0x000000ff000e7202 */ /* 0x000fe20000000f00 */
[----:B------:R-:W-:Y:S01]  /*0180*/  UMOV UR4, URZ ;  /* 0x000000ff00047c82 */ /* 0x000fe20008000000 */
[----:B------:R-:W-:Y:S01]  /*0190*/  UISETP.NE.AND UP0, UPT, UR10, URZ, UPT ;  /* 0x000000ff0a00728c */ /* 0x000fe2000bf05270 */
[----:B------:R-:W-:Y:S10]  /*01a0*/  BRA.U !UP1, `(.L_x_1) ;  /* 0x0000000509107547 */ /* 0x000ff4000b800000 */
[----:B------:R-:W0:Y:S01]  /*01b0*/  LDC.64 R2, c[0x0][0x388] ;  /* 0x0000e200ff027b82 */ /* 0x000e220000000a00 */
[----:B------:R-:W1:Y:S01]  /*01c0*/  LDCU.64 UR8, c[0x0][0x390] ;  /* 0x00007200ff0877ac */ /* 0x000e620008000a00 */
[----:B------:R-:W-:Y:S02]  /*01d0*/  MOV R14, RZ ;  /* 0x000000ff000e7202 */ /* 0x000fe40000000f00 */
[----:B------:R-:W-:Y:S01]  /*01e0*/  MOV R6, R9 ;  /* 0x0000000900067202 */ /* 0x000fe20000000f00 */
[----:B------:R-:W-:Y:S02]  /*01f0*/  ULOP3.LUT UR4, UR7, 0x7ffffff0, URZ, 0xc0, !UPT ;  /* 0x7ffffff007047892 */ /* 0x000fe4000f8ec0ff */
[----:B-1----:R-:W-:Y:S02]  /*0200*/  UIADD3 UR5, UP1, UPT, UR8, 0x20, URZ ;  /* 0x0000002008057890 */ /* 0x002fe4000ff3e0ff */
[----:B------:R-:W-:Y:S02]  /*0210*/  UIADD3 UR8, UPT, UPT, -UR4, URZ, URZ ;  /* 0x000000ff04087290 */ /* 0x000fe4000fffe1ff */
[----:B------:R-:W-:Y:S01]  /*0220*/  UIADD3.X UR6, UPT, UPT, URZ, UR9, URZ, UP1, !UPT ;  /* 0x00000009ff067290 */ /* 0x000fe20008ffe4ff */
[----:B0-----:R-:W-:-:S03]  /*0230*/  IMAD.WIDE.U32 R2, R8, 0x4, R2 ;  /* 0x0000000408027825 */ /* 0x001fc600078e0002 */
[----:B------:R-:W-:-:S04]  /*0240*/  IADD3 R4, P0, PT, R2, 0x20, RZ ;  /* 0x0000002002047810 */ /* 0x000fc80007f1e0ff */
[----:B------:R-:W-:-:S09]  /*0250*/  IADD3.X R5, PT, PT, RZ, R3, RZ, P0, !PT ;  /* 0x00000003ff057210 */ /* 0x000fd200007fe4ff */
.L_x_2:
[----:B------:R-:W-:Y:S01]  /*0260*/  MOV R2, UR5 ;  /* 0x0000000500027c02 */ /* 0x000fe20008000f00 */
[----:B------:R-:W2:Y:S01]  /*0270*/  LDG.E R15, desc[UR12][R4.64+-0x20] ;  /* 0xffffe00c040f7981 */ /* 0x000ea2000c1e1900 */
[----:B------:R-:W-:-:S03]  /*0280*/  MOV R3, UR6 ;  /* 0x0000000600037c02 */ /* 0x000fc60008000f00 */
[----:B------:R-:W3:Y:S01]  /*0290*/  LDG.E R17, desc[UR12][R4.64+-0x1c] ;  /* 0xffffe40c04117981 */ /* 0x000ee2000c1e1900 */
[----:B------:R-:W-:-:S03]  /*02a0*/  IMAD.WIDE R2, R6, 0x4, R2 ;  /* 0x0000000406027825 */ /* 0x000fc600078e0202 */
[----:B------:R-:W4:Y:S04]  /*02b0*/  LDG.E R19, desc[UR12][R4.64+-0x18] ;  /* 0xffffe80c04137981 */ /* 0x000f28000c1e1900 */
[----:B------:R-:W2:Y:S04]  /*02c0*/  LDG.E R16, desc[UR12][R2.64+-0x20] ;  /* 0xffffe00c02107981 */ /* 0x000ea8000c1e1900 */
[----:B------:R-:W3:Y:S04]  /*02d0*/  LDG.E R24, desc[UR12][R2.64+-0x1c] ;  /* 0xffffe40c02187981 */ /* 0x000ee8000c1e1900 */
[----:B------:R-:W4:Y:S04]  /*02e0*/  LDG.E R18, desc[UR12][R2.64+-0x18] ;  /* 0xffffe80c02127981 */ /* 0x000f28000c1e1900 */
[----:B------:R-:W5:Y:S04]  /*02f0*/  LDG.E R20, desc[UR12][R4.64+-0x14] ;  /* 0xffffec0c04147981 */ /* 0x000f68000c1e1900 */
        /* <DEDUP_REMOVED lines=8> */
[----:B------:R-:W5:Y:S01]  /*0380*/  LDG.E R26, desc[UR12][R4.64+0x1c] ;  /* 0x00001c0c041a7981 */ /* 0x000f62000c1e1900 */
[----:B--2---:R-:W-:-:S03]  /*0390*/  FFMA R16, R15, R16, R14 ;  /* 0x000000100f107223 */ /* 0x004fc6000000000e */
[----:B------:R-:W2:Y:S01]  /*03a0*/  LDG.E R15, desc[UR12][R4.64+-0x4] ;  /* 0xfffffc0c040f7981 */ /* 0x000ea2000c1e1900 */
[----:B---3--:R-:W-:-:S03]  /*03b0*/  FFMA R24, R17, R24, R16 ;  /* 0x0000001811187223 */ /* 0x008fc60000000010 */
[----:B------:R-:W2:Y:S01]  /*03c0*/  LDG.E R14, desc[UR12][R2.64+-0x4] ;  /* 0xfffffc0c020e7981 */ /* 0x000ea2000c1e1900 */
[----:B----4-:R-:W-:-:S03]  /*03d0*/  FFMA R25, R19, R18, R24 ;  /* 0x0000001213197223 */ /* 0x010fc60000000018 */
[----:B------:R-:W3:Y:S04]  /*03e0*/  LDG.E R16, desc[UR12][R4.64] ;  /* 0x0000000c04107981 */ /* 0x000ee8000c1e1900 */
[----:B------:R-:W3:Y:S01]  /*03f0*/  LDG.E R17, desc[UR12][R2.64] ;  /* 0x0000000c02117981 */ /* 0x000ee2000c1e1900 */
[----:B-----5:R-:W-:-:S03]  /*0400*/  FFMA R25, R20, R21, R25 ;  /* 0x0000001514197223 */ /* 0x020fc60000000019 */
[----:B------:R-:W4:Y:S04]  /*0410*/  LDG.E R18, desc[UR12][R4.64+0x4] ;  /* 0x0000040c04127981 */ /* 0x000f28000c1e1900 */
[----:B------:R-:W4:Y:S01]  /*0420*/  LDG.E R19, desc[UR12][R2.64+0x4] ;  /* 0x0000040c02137981 */ /* 0x000f22000c1e1900 */
[----:B------:R-:W-:-:S03]  /*0430*/  FFMA R25, R22, R23, R25 ;  /* 0x0000001716197223 */ /* 0x000fc60000000019 */
[----:B------:R-:W5:Y:S04]  /*0440*/  LDG.E R20, desc[UR12][R4.64+0x8] ;  /* 0x0000080c04147981 */ /* 0x000f68000c1e1900 */
[----:B------:R-:W5:Y:S01]  /*0450*/  LDG.E R21, desc[UR12][R2.64+0x8] ;  /* 0x0000080c02157981 */ /* 0x000f62000c1e1900 */
[----:B------:R-:W-:-:S03]  /*0460*/  FFMA R25, R10, R11, R25 ;  /* 0x0000000b0a197223 */ /* 0x000fc60000000019 */
[----:B------:R-:W5:Y:S04]  /*0470*/  LDG.E R22, desc[UR12][R4.64+0xc] ;  /* 0x00000c0c04167981 */ /* 0x000f68000c1e1900 */
[----:B------:R-:W5:Y:S04]  /*0480*/  LDG.E R23, desc[UR12][R2.64+0xc] ;  /* 0x00000c0c02177981 */ /* 0x000f68000c1e1900 */
[----:B------:R-:W5:Y:S01]  /*0490*/  LDG.E R10, desc[UR12][R4.64+0x10] ;  /* 0x0000100c040a7981 */ /* 0x000f62000c1e1900 */
[----:B------:R-:W-:-:S03]  /*04a0*/  FFMA R28, R12, R13, R25 ;  /* 0x0000000d0c1c7223 */ /* 0x000fc60000000019 */
[----:B------:R-:W5:Y:S04]  /*04b0*/  LDG.E R11, desc[UR12][R2.64+0x10] ;  /* 0x0000100c020b7981 */ /* 0x000f68000c1e1900 */
[----:B------:R-:W5:Y:S04]  /*04c0*/  LDG.E R24, desc[UR12][R4.64+0x14] ;  /* 0x0000140c04187981 */ /* 0x000f68000c1e1900 */
[----:B------:R-:W5:Y:S04]  /*04d0*/  LDG.E R25, desc[UR12][R2.64+0x14] ;  /* 0x0000140c02197981 */ /* 0x000f68000c1e1900 */
[----:B------:R0:W5:Y:S04]  /*04e0*/  LDG.E R13, desc[UR12][R4.64+0x18] ;  /* 0x0000180c040d7981 */ /* 0x000168000c1e1900 */
[----:B------:R-:W5:Y:S01]  /*04f0*/  LDG.E R12, desc[UR12][R2.64+0x18] ;  /* 0x0000180c020c7981 */ /* 0x000f62000c1e1900 */
[----:B------:R-:W-:-:S04]  /*0500*/  UIADD3 UR8, UPT, UPT, UR8, 0x10, URZ ;  /* 0x0000001008087890 */ /* 0x000fc8000fffe0ff */
[----:B------:R-:W-:Y:S01]  /*0510*/  UISETP.NE.AND UP1, UPT, UR8, URZ, UPT ;  /* 0x000000ff0800728c */ /* 0x000fe2000bf25270 */
[----:B0-----:R-:W-:Y:S02]  /*0520*/  IADD3 R4, P0, PT, R4, 0x40, RZ ;  /* 0x0000004004047810 */ /* 0x001fe40007f1e0ff */
[----:B------:R-:W-:Y:S02]  /*0530*/  IADD3 R6, PT, PT, R6, 0x10, RZ ;  /* 0x0000001006067810 */ /* 0x000fe40007ffe0ff */
[----:B------:R-:W-:Y:S01]  /*0540*/  IADD3.X R5, PT, PT, RZ, R5, RZ, P0, !PT ;  /* 0x00000005ff057210 */ /* 0x000fe200007fe4ff */
[----:B--2---:R-:W-:-:S04]  /*0550*/  FFMA R15, R15, R14, R28 ;  /* 0x0000000e0f0f7223 */ /* 0x004fc8000000001c */
[----:B---3--:R-:W-:-:S04]  /*0560*/  FFMA R15, R16, R17, R15 ;  /* 0x00000011100f7223 */ /* 0x008fc8000000000f */
[----:B----4-:R-:W-:-:S04]  /*0570*/  FFMA R15, R18, R19, R15 ;  /* 0x00000013120f7223 */ /* 0x010fc8000000000f */
[----:B-----5:R-:W-:-:S04]  /*0580*/  FFMA R15, R20, R21, R15 ;  /* 0x00000015140f7223 */ /* 0x020fc8000000000f */
[----:B------:R-:W-:-:S04]  /*0590*/  FFMA R15, R22, R23, R15 ;  /* 0x00000017160f7223 */ /* 0x000fc8000000000f */
[----:B------:R-:W-:-:S04]  /*05a0*/  FFMA R11, R10, R11, R15 ;  /* 0x0000000b0a0b7223 */ /* 0x000fc8000000000f */
[----:B------:R-:W-:-:S04]  /*05b0*/  FFMA R24, R24, R25, R11 ;  /* 0x0000001918187223 */ /* 0x000fc8000000000b */
[----:B------:R-:W-:-:S04]  /*05c0*/  FFMA R13, R13, R12, R24 ;  /* 0x0000000c0d0d7223 */ /* 0x000fc80000000018 */
[----:B------:R-:W-:Y:S01]  /*05d0*/  FFMA R14, R26, R27, R13 ;  /* 0x0000001b1a0e7223 */ /* 0x000fe2000000000d */
[----:B------:R-:W-:Y:S06]  /*05e0*/  BRA.U UP1, `(.L_x_2) ;  /* 0xfffffffd011c7547 */ /* 0x000fec000b83ffff */
.L_x_1:
[----:B------:R-:W-:Y:S05]  /*05f0*/  BRA.U !UP0, `(.L_x_0) ;  /* 0x0000000508687547 */ /* 0x000fea000b800000 */
[----:B------:R-:W-:Y:S02]  /*0600*/  UISETP.GE.U32.AND UP0, UPT, UR10, 0x8, UPT ;  /* 0x000000080a00788c */ /* 0x000fe4000bf06070 */
[----:B------:R-:W-:-:S04]  /*0610*/  ULOP3.LUT UR6, UR7, 0x7, URZ, 0xc0, !UPT ;  /* 0x0000000707067892 */ /* 0x000fc8000f8ec0ff */
[----:B------:R-:W-:-:S03]  /*0620*/  UISETP.NE.AND UP1, UPT, UR6, URZ, UPT ;  /* 0x000000ff0600728c */ /* 0x000fc6000bf25270 */
[----:B------:R-:W-:Y:S08]  /*0630*/  BRA.U !UP0, `(.L_x_3) ;  /* 0x0000000108907547 */ /* 0x000ff0000b800000 */
[----:B------:R-:W0:Y:S01]  /*0640*/  LDC.64 R10, c[0x0][0x388] ;  /* 0x0000e200ff0a7b82 */ /* 0x000e220000000a00 */
[----:B------:R-:W1:Y:S01]  /*0650*/  LDCU.64 UR8, c[0x0][0x388] ;  /* 0x00007100ff0877ac */ /* 0x000e620008000a00 */
[C---:B------:R-:W-:Y:S02]  /*0660*/  IADD3 R3, PT, PT, R8.reuse, UR4, RZ ;  /* 0x0000000408037c10 */ /* 0x040fe4000fffe0ff */
[----:B------:R-:W-:Y:S02]  /*0670*/  IADD3 R6, P0, PT, R8, UR4, RZ ;  /* 0x0000000408067c10 */ /* 0x000fe4000ff1e0ff */
[----:B------:R-:W-:Y:S02]  /*0680*/  IADD3 R13, PT, PT, R9, UR4, RZ ;  /* 0x00000004090d7c10 */ /* 0x000fe4000fffe0ff */
[----:B------:R-:W2:Y:S01]  /*0690*/  LDC.64 R4, c[0x0][0x390] ;  /* 0x0000e400ff047b82 */ /* 0x000ea20000000a00 */
[----:B0-----:R-:W-:Y:S01]  /*06a0*/  IMAD.WIDE.U32 R10, R3, 0x4, R10 ;  /* 0x00000004030a7825 */ /* 0x001fe200078e000a */
[----:B------:R-:W-:-:S02]  /*06b0*/  IADD3.X R3, PT, PT, RZ, RZ, RZ, P0, !PT ;  /* 0x000000ffff037210 */ /* 0x000fc400007fe4ff */
[C---:B-1----:R-:W-:Y:S02]  /*06c0*/  LEA R2, P0, R6.reuse, UR8, 0x2 ;  /* 0x0000000806027c11 */ /* 0x042fe4000f8010ff */
[----:B------:R-:W3:Y:S02]  /*06d0*/  LDG.E R15, desc[UR12][R10.64] ;  /* 0x0000000c0a0f7981 */ /* 0x000ee4000c1e1900 */
[----:B------:R-:W-:Y:S01]  /*06e0*/  LEA.HI.X R3, R6, UR9, R3, 0x2, P0 ;  /* 0x0000000906037c11 */ /* 0x000fe200080f1403 */
[----:B--2---:R-:W-:-:S04]  /*06f0*/  IMAD.WIDE R4, R13, 0x4, R4 ;  /* 0x000000040d047825 */ /* 0x004fc800078e0204 */
[----:B------:R-:W2:Y:S04]  /*0700*/  LDG.E R18, desc[UR12][R2.64+0x4] ;  /* 0x0000040c02127981 */ /* 0x000ea8000c1e1900 */
[----:B------:R-:W3:Y:S04]  /*0710*/  LDG.E R16, desc[UR12][R4.64] ;  /* 0x0000000c04107981 */ /* 0x000ee8000c1e1900 */
[----:B------:R-:W2:Y:S04]  /*0720*/  LDG.E R17, desc[UR12][R4.64+0x4] ;  /* 0x0000040c04117981 */ /* 0x000ea8000c1e1900 */
[----:B------:R-:W4:Y:S04]  /*0730*/  LDG.E R19, desc[UR12][R4.64+0x8] ;  /* 0x0000080c04137981 */ /* 0x000f28000c1e1900 */
        /* <DEDUP_REMOVED lines=11> */
[----:B------:R-:W-:Y:S01]  /*07f0*/  UIADD3 UR4, UPT, UPT, UR4, 0x8, URZ ;  /* 0x0000000804047890 */ /* 0x000fe2000fffe0ff */
[----:B---3--:R-:W-:-:S04]  /*0800*/  FFMA R15, R15, R16, R14 ;  /* 0x000000100f0f7223 */ /* 0x008fc8000000000e */
[----:B--2---:R-:W-:-:S04]  /*0810*/  FFMA R15, R18, R17, R15 ;  /* 0x00000011120f7223 */ /* 0x004fc8000000000f */
[----:B----4-:R-:W-:-:S04]  /*0820*/  FFMA R15, R20, R19, R15 ;  /* 0x00000013140f7223 */ /* 0x010fc8000000000f */
[----:B-----5:R-:W-:-:S04]  /*0830*/  FFMA R15, R22, R21, R15 ;  /* 0x00000015160f7223 */ /* 0x020fc8000000000f */
[----:B------:R-:W-:-:S04]  /*0840*/  FFMA R15, R24, R23, R15 ;  /* 0x00000017180f7223 */ /* 0x000fc8000000000f */
[----:B------:R-:W-:-:S04]  /*0850*/  FFMA R13, R12, R13, R15 ;  /* 0x0000000d0c0d7223 */ /* 0x000fc8000000000f */
[----:B------:R-:W-:-:S04]  /*0860*/  FFMA R11, R6, R11, R13 ;  /* 0x0000000b060b7223 */ /* 0x000fc8000000000d */
[----:B------:R-:W-:-:S07]  /*0870*/  FFMA R14, R10, R25, R11 ;  /* 0x000000190a0e7223 */ /* 0x000fce000000000b */
.L_x_3:
        /* <DEDUP_REMOVED lines=13> */
[----:B-1----:R-:W-:-:S03]  /*0950*/  LEA R2, P0, R6, UR6, 0x2 ;  /* 0x0000000606027c11 */ /* 0x002fc6000f8010ff */
[----:B------:R-:W3:Y:S01]  /*0960*/  LDG.E R11, desc[UR12][R10.64] ;  /* 0x0000000c0a0b7981 */ /* 0x000ee2000c1e1900 */
        /* <DEDUP_REMOVED lines=8> */
[----:B------:R-:W5:Y:S01]  /*09f0*/  LDG.E R18, desc[UR12][R4.64+0xc] ;  /* 0x00000c0c04127981 */ /* 0x000f62000c1e1900 */
[----:B------:R-:W-:Y:S01]  /*0a00*/  UIADD3 UR4, UPT, UPT, UR4, 0x4, URZ ;  /* 0x0000000404047890 */ /* 0x000fe2000fffe0ff */
[----:B---3--:R-:W-:-:S04]  /*0a10*/  FFMA R6, R11, R6, R14 ;  /* 0x000000060b067223 */ /* 0x008fc8000000000e */
[----:B--2---:R-:W-:-:S04]  /*0a20*/  FFMA R6, R13, R12, R6 ;  /* 0x0000000c0d067223 */ /* 0x004fc80000000006 */
[----:B----4-:R-:W-:-:S04]  /*0a30*/  FFMA R6, R15, R16, R6 ;  /* 0x000000100f067223 */ /* 0x010fc80000000006 */
[----:B-----5:R-:W-:-:S07]  /*0a40*/  FFMA R14, R17, R18, R6 ;  /* 0x00000012110e7223 */ /* 0x020fce0000000006 */
.L_x_4:
[----:B------:R-:W-:Y:S05]  /*0a50*/  BRA.U !UP1, `(.L_x_0) ;  /* 0x0000000109507547 */ /* 0x000fea000b800000 */
[----:B------:R-:W0:Y:S01]  /*0a60*/  LDC.64 R4, c[0x0][0x388] ;  /* 0x0000e200ff047b82 */ /* 0x000e220000000a00 */
[----:B------:R-:W-:Y:S01]  /*0a70*/  IADD3 R11, PT, PT, R8, UR4, RZ ;  /* 0x00000004080b7c10 */ /* 0x000fe2000fffe0ff */
[----:B------:R-:W-:-:S06]  /*0a80*/  UIADD3 UR5, UPT, UPT, -UR5, URZ, URZ ;  /* 0x000000ff05057290 */ /* 0x000fcc000fffe1ff */
[----:B------:R-:W1:Y:S01]  /*0a90*/  LDC.64 R2, c[0x0][0x390] ;  /* 0x0000e400ff027b82 */ /* 0x000e620000000a00 */
[----:B0-----:R-:W-:Y:S01]  /*0aa0*/  IMAD.WIDE.U32 R4, R11, 0x4, R4 ;  /* 0x000000040b047825 */ /* 0x001fe200078e0004 */
[----:B------:R-:W-:Y:S02]  /*0ab0*/  IADD3 R11, PT, PT, R9, UR4, RZ ;  /* 0x00000004090b7c10 */ /* 0x000fe4000fffe0ff */
[----:B------:R-:W-:Y:S02]  /*0ac0*/  MOV R6, R4 ;  /* 0x0000000400067202 */ /* 0x000fe40000000f00 */
[----:B------:R-:W-:-:S07]  /*0ad0*/  MOV R13, R5 ;  /* 0x00000005000d7202 */ /* 0x000fce0000000f00 */
.L_x_5:
[----:B-1----:R-:W-:Y:S01]  /*0ae0*/  IMAD.WIDE R4, R11, 0x4, R2 ;  /* 0x000000040b047825 */ /* 0x002fe200078e0202 */
[----:B------:R-:W-:Y:S02]  /*0af0*/  MOV R9, R13 ;  /* 0x0000000d00097202 */ /* 0x000fe40000000f00 */
[----:B------:R-:W-:-:S03]  /*0b00*/  MOV R8, R6 ;  /* 0x0000000600087202 */ /* 0x000fc60000000f00 */
[----:B------:R-:W2:Y:S04]  /*0b10*/  LDG.E R4, desc[UR12][R4.64] ;  /* 0x0000000c04047981 */ /* 0x000ea8000c1e1900 */
[----:B------:R-:W2:Y:S01]  /*0b20*/  LDG.E R9, desc[UR12][R8.64] ;  /* 0x0000000c08097981 */ /* 0x000ea2000c1e1900 */
[----:B------:R-:W-:Y:S01]  /*0b30*/  UIADD3 UR5, UPT, UPT, UR5, 0x1, URZ ;  /* 0x0000000105057890 */ /* 0x000fe2000fffe0ff */
[----:B------:R-:W-:Y:S02]  /*0b40*/  IADD3 R6, P0, PT, R6, 0x4, RZ ;  /* 0x0000000406067810 */ /* 0x000fe40007f1e0ff */
[----:B------:R-:W-:Y:S01]  /*0b50*/  IADD3 R11, PT, PT, R11, 0x1, RZ ;  /* 0x000000010b0b7810 */ /* 0x000fe20007ffe0ff */
[----:B------:R-:W-:Y:S01]  /*0b60*/  UISETP.NE.AND UP0, UPT, UR5, URZ, UPT ;  /* 0x000000ff0500728c */ /* 0x000fe2000bf05270 */
[----:B------:R-:W-:Y:S01]  /*0b70*/  IADD3.X R13, PT, PT, RZ, R13, RZ, P0, !PT ;  /* 0x0000000dff0d7210 */ /* 0x000fe200007fe4ff */
[----:B--2---:R-:W-:-:S07]  /*0b80*/  FFMA R14, R9, R4, R14 ;  /* 0x00000004090e7223 */ /* 0x004fce000000000e */
[----:B------:R-:W-:Y:S05]  /*0b90*/  BRA.U UP0, `(.L_x_5) ;  /* 0xfffffffd00d07547 */ /* 0x000fea000b83ffff */
.L_x_0:
[----:B------:R-:W0:Y:S01]  /*0ba0*/  LDC.64 R2, c[0x0][0x380] ;  /* 0x0000e000ff027b82 */ /* 0x000e220000000a00 */
[----:B------:R-:W-:-:S04]  /*0bb0*/  IMAD R7, R7, UR11, R0 ;  /* 0x0000000b07077c24 */ /* 0x000fc8000f8e0200 */
[----:B0-----:R-:W-:-:S05]  /*0bc0*/  IMAD.WIDE R2, R7, 0x4, R2 ;  /* 0x0000000407027825 */ /* 0x001fca00078e0202 */
[----:B------:R-:W-:Y:S01]  /*0bd0*/  STG.E desc[UR12][R2.64], R14 ;  /* 0x0000000e02007986 */ /* 0x000fe2000c10190c */
[----:B------:R-:W-:Y:S05]  /*0be0*/  EXIT ;  /* 0x000000000000794d */ /* 0x000fea0003800000 */
.L_x_6:
[----:B------:R-:W-:-:S00]  /*0bf0*/  BRA `(.L_x_6) ;  /* 0xfffffffc00fc7947 */ /* 0x000fc0000383ffff */
[----:B------:R-:W-:-:S00]  /*0c00*/  NOP ;  /* 0x0000000000007918 */ /* 0x000fc00000000000 */
[----:B------:R-:W-:-:S00]  /*0c10*/  NOP ;  /* 0x0000000000007918 */ /* 0x000fc00000000000 */
[----:B------:R-:W-:-:S00]  /*0c20*/  NOP ;  /* 0x0000000000007918 */ /* 0x000fc00000000000 */
[----:B------:R-:W-:-:S00]  /*0c30*/  NOP ;  /* 0x0000000000007918 */ /* 0x000fc00000000000 */
[----:B------:R-:W-:-:S00]  /*0c40*/  NOP ;  /* 0x0000000000007918 */ /* 0x000fc00000000000 */
[----:B------:R-:W-:-:S00]  /*0c50*/  NOP ;  /* 0x0000000000007918 */ /* 0x000fc00000000000 */
[----:B------:R-:W-:-:S00]  /*0c60*/  NOP ;  /* 0x0000000000007918 */ /* 0x000fc00000000000 */
[----:B------:R-:W-:-:S00]  /*0c70*/  NOP ;  /* 0x0000000000007918 */ /* 0x000fc00000000000 */
.L_x_7:


//--------------------- .nv.shared.reserved.0     --------------------------
	.section	.nv.shared.reserved.0,"aw",@nobits
	.weak		__nv_reservedSMEM_offset_0_alias
	.size		__nv_reservedSMEM_offset_0_alias, 0, 64
	.other		__nv_reservedSMEM_offset_0_alias,@"STO_CUDA_RESERVED_SHARED STV_DEFAULT"
__nv_reservedSMEM_offset_0_alias:
	.zero		0
	.zero		64


//--------------------- .nv.constant0._Z21matmul_forward_kernelPfS_S_iii --------------------------
	.section	.nv.constant0._Z21matmul_forward_kernelPfS_S_iii,"a",@progbits
	.sectionflags	@""
	.align	4
.nv.constant0._Z21matmul_forward_kernelPfS_S_iii:
	.zero		932


//--------------------- SYMBOLS --------------------------

	.type		.nv.reservedSmem.offset0,@object
	.size		.nv.reservedSmem.offset0,0x4
